	.headerflags	@"EF_CUDA_TEXMODE_UNIFIED EF_CUDA_64BIT_ADDRESS EF_CUDA_ACCELERATORS EF_CUDA_SM90 EF_CUDA_VIRTUAL_SM(EF_CUDA_SM90)"
	.elftype	@"ET_EXEC"


//--------------------- .nv.info                  --------------------------
	.section	.nv.info,"",@"SHT_CUDA_INFO"
	.align	4


	//----- nvinfo : EIATTR_REGCOUNT
	.align		4
        /*0000*/ 	.byte	0x04, 0x2f
        /*0002*/ 	.short	(.L_3 - .L_2)
	.align		4
.L_2:
        /*0004*/ 	.word	index@(triton_poi_fused__native_batch_norm_legit_no_training_68)
        /*0008*/ 	.word	0x00000020


	//----- nvinfo : EIATTR_MIN_STACK_SIZE
	.align		4
.L_3:
        /*000c*/ 	.byte	0x04, 0x12
        /*000e*/ 	.short	(.L_5 - .L_4)
	.align		4
.L_4:
        /*0010*/ 	.word	index@(triton_poi_fused__native_batch_norm_legit_no_training_68)
        /*0014*/ 	.word	0x00000000


	//----- nvinfo : EIATTR_FRAME_SIZE
	.align		4
.L_5:
        /*0018*/ 	.byte	0x04, 0x11
        /*001a*/ 	.short	(.L_7 - .L_6)
	.align		4
.L_6:
        /*001c*/ 	.word	index@(triton_poi_fused__native_batch_norm_legit_no_training_68)
        /*0020*/ 	.word	0x00000000


	//----- nvinfo : EIATTR_MIN_STACK_SIZE
	.align		4
.L_7:
        /*0024*/ 	.byte	0x04, 0x12
        /*0026*/ 	.short	(.L_9 - .L_8)
	.align		4
.L_8:
        /*0028*/ 	.word	index@(triton_poi_fused__native_batch_norm_legit_no_training_68)
        /*002c*/ 	.word	0x00000000
.L_9:


//--------------------- .nv.info.triton_poi_fused__native_batch_norm_legit_no_training_68 --------------------------
	.section	.nv.info.triton_poi_fused__native_batch_norm_legit_no_training_68,"",@"SHT_CUDA_INFO"
	.sectionflags	@""
	.align	4


	//----- nvinfo : EIATTR_CUDA_API_VERSION
	.align		4
        /*0000*/ 	.byte	0x04, 0x37
        /*0002*/ 	.short	(.L_11 - .L_10)
.L_10:
        /*0004*/ 	.word	0x0000007c


	//----- nvinfo : EIATTR_KPARAM_INFO
	.align		4
.L_11:
        /*0008*/ 	.byte	0x04, 0x17
        /*000a*/ 	.short	(.L_13 - .L_12)
.L_12:
        /*000c*/ 	.word	0x00000000
        /*0010*/ 	.short	0x0006
        /*0012*/ 	.short	0x0030
        /*0014*/ 	.byte	0x00, 0xf0, 0x11, 0x00


	//----- nvinfo : EIATTR_KPARAM_INFO
	.align		4
.L_13:
        /*0018*/ 	.byte	0x04, 0x17
        /*001a*/ 	.short	(.L_15 - .L_14)
.L_14:
        /*001c*/ 	.word	0x00000000
        /*0020*/ 	.short	0x0005
        /*0022*/ 	.short	0x0028
        /*0024*/ 	.byte	0x00, 0xf4, 0x21, 0x00


	//----- nvinfo : EIATTR_KPARAM_INFO
	.align		4
.L_15:
        /*0028*/ 	.byte	0x04, 0x17
        /*002a*/ 	.short	(.L_17 - .L_16)
.L_16:
        /*002c*/ 	.word	0x00000000
        /*0030*/ 	.short	0x0004
        /*0032*/ 	.short	0x0020
        /*0034*/ 	.byte	0x00, 0xf4, 0x21, 0x00


	//----- nvinfo : EIATTR_KPARAM_INFO
	.align		4
.L_17:
        /*0038*/ 	.byte	0x04, 0x17
        /*003a*/ 	.short	(.L_19 - .L_18)
.L_18:
        /*003c*/ 	.word	0x00000000
        /*0040*/ 	.short	0x0003
        /*0042*/ 	.short	0x0018
        /*0044*/ 	.byte	0x00, 0xf4, 0x21, 0x00


	//----- nvinfo : EIATTR_KPARAM_INFO
	.align		4
.L_19:
        /*0048*/ 	.byte	0x04, 0x17
        /*004a*/ 	.short	(.L_21 - .L_20)
.L_20:
        /*004c*/ 	.word	0x00000000
        /*0050*/ 	.short	0x0002
        /*0052*/ 	.short	0x0010
        /*0054*/ 	.byte	0x00, 0xf4, 0x21, 0x00


	//----- nvinfo : EIATTR_KPARAM_INFO
	.align		4
.L_21:
        /*0058*/ 	.byte	0x04, 0x17
        /*005a*/ 	.short	(.L_23 - .L_22)
.L_22:
        /*005c*/ 	.word	0x00000000
        /*0060*/ 	.short	0x0001
        /*0062*/ 	.short	0x0008
        /*0064*/ 	.byte	0x00, 0xf4, 0x21, 0x00


	//----- nvinfo : EIATTR_KPARAM_INFO
	.align		4
.L_23:
        /*0068*/ 	.byte	0x04, 0x17
        /*006a*/ 	.short	(.L_25 - .L_24)
.L_24:
        /*006c*/ 	.word	0x00000000
        /*0070*/ 	.short	0x0000
        /*0072*/ 	.short	0x0000
        /*0074*/ 	.byte	0x00, 0xf4, 0x21, 0x00


	//----- nvinfo : EIATTR_SPARSE_MMA_MASK
	.align		4
.L_25:
        /*0078*/ 	.byte	0x03, 0x50
        /*007a*/ 	.short	0x0000


	//----- nvinfo : EIATTR_MAXREG_COUNT
	.align		4
        /*007c*/ 	.byte	0x03, 0x1b
        /*007e*/ 	.short	0x00ff


	//----- nvinfo : EIATTR_EXIT_INSTR_OFFSETS
	.align		4
        /*0080*/ 	.byte	0x04, 0x1c
        /*0082*/ 	.short	(.L_27 - .L_26)


	//   ....[0]....
.L_26:
        /*0084*/ 	.word	0x000006b0


	//   ....[1]....
        /*0088*/ 	.word	0x000006d0


	//----- nvinfo : EIATTR_REQNTID
	.align		4
.L_27:
        /*008c*/ 	.byte	0x04, 0x10
        /*008e*/ 	.short	(.L_29 - .L_28)
.L_28:
        /*0090*/ 	.word	0x00000080
        /*0094*/ 	.word	0x00000001
        /*0098*/ 	.word	0x00000001


	//----- nvinfo : EIATTR_CBANK_PARAM_SIZE
	.align		4
.L_29:
        /*009c*/ 	.byte	0x03, 0x19
        /*009e*/ 	.short	0x0034


	//----- nvinfo : EIATTR_PARAM_CBANK
	.align		4
        /*00a0*/ 	.byte	0x04, 0x0a
        /*00a2*/ 	.short	(.L_31 - .L_30)
	.align		4
.L_30:
        /*00a4*/ 	.word	index@(.nv.constant0.triton_poi_fused__native_batch_norm_legit_no_training_68)
        /*00a8*/ 	.short	0x0210
        /*00aa*/ 	.short	0x0034


	//----- nvinfo : EIATTR_SW_WAR
	.align		4
.L_31:
        /*00ac*/ 	.byte	0x04, 0x36
        /*00ae*/ 	.short	(.L_33 - .L_32)
.L_32:
        /*00b0*/ 	.word	0x00000008
.L_33:


//--------------------- .nv.callgraph             --------------------------
	.section	.nv.callgraph,"",@"SHT_CUDA_CALLGRAPH"
	.align	4
	.sectionentsize	8
	.align		4
        /*0000*/ 	.word	0x00000000
	.align		4
        /*0004*/ 	.word	0xffffffff
	.align		4
        /*0008*/ 	.word	0x00000000
	.align		4
        /*000c*/ 	.word	0xfffffffe
	.align		4
        /*0010*/ 	.word	0x00000000
	.align		4
        /*0014*/ 	.word	0xfffffffd
	.align		4
        /*0018*/ 	.word	0x00000000
	.align		4
        /*001c*/ 	.word	0xfffffffc


//--------------------- .nv.constant4             --------------------------
	.section	.nv.constant4,"a",@progbits
	.align	8
	.align		8
.nv.constant4:
        /*0000*/ 	.dword	_$_str
	.align		8
        /*0008*/ 	.dword	_$_str_$_2


//--------------------- .text.triton_poi_fused__native_batch_norm_legit_no_training_68 --------------------------
	.section	.text.triton_poi_fused__native_batch_norm_legit_no_training_68,"ax",@progbits
	.align	128
        .global         triton_poi_fused__native_batch_norm_legit_no_training_68
        .type           triton_poi_fused__native_batch_norm_legit_no_training_68,@function
        .size           triton_poi_fused__native_batch_norm_legit_no_training_68,(.L_x_1 - triton_poi_fused__native_batch_norm_legit_no_training_68)
        .other          triton_poi_fused__native_batch_norm_legit_no_training_68,@"STO_CUDA_ENTRY STV_DEFAULT"
triton_poi_fused__native_batch_norm_legit_no_training_68:
.text.triton_poi_fused__native_batch_norm_legit_no_training_68:
[----:B------:R-:W0:Y:S01]  /*0000*/  LDC R1, c[0x0][0x28] ;  /* 0x00000a00ff017b82 */ /* 0x000e220000000800 */
[----:B------:R-:W1:Y:S01]  /*0010*/  S2R R0, SR_TID.X ;  /* 0x0000000000007919 */ /* 0x000e620000002100 */
[----:B------:R-:W-:-:S06]  /*0020*/  HFMA2.MMA R2, -RZ, RZ, 0, 0 ;  /* 0x00000000ff027435 */ /* 0x000fcc00000001ff */
[----:B------:R-:W2:Y:S01]  /*0030*/  LDC.64 R4, c[0x0][0x220] ;  /* 0x00008800ff047b82 */ /* 0x000ea20000000a00 */
[----:B------:R-:W-:Y:S01]  /*0040*/  MOV R8, RZ ;  /* 0x000000ff00087202 */ /* 0x000fe20000000f00 */
[----:B------:R-:W3:Y:S01]  /*0050*/  S2R R3, SR_CTAID.X ;  /* 0x0000000000037919 */ /* 0x000ee20000002500 */
[----:B------:R-:W-:Y:S01]  /*0060*/  CS2R R16, SRZ ;  /* 0x0000000000107805 */ /* 0x000fe2000001ff00 */
[----:B------:R-:W-:Y:S01]  /*0070*/  ULDC.64 UR4, c[0x0][0x208] ;  /* 0x0000820000047ab9 */ /* 0x000fe20000000a00 */
[----:B------:R-:W-:-:S03]  /*0080*/  CS2R R18, SRZ ;  /* 0x0000000000127805 */ /* 0x000fc6000001ff00 */
[----:B------:R-:W4:Y:S08]  /*0090*/  LDC.64 R14, c[0x0][0x218] ;  /* 0x00008600ff0e7b82 */ /* 0x000f300000000a00 */
[----:B------:R-:W5:Y:S08]  /*00a0*/  LDC.64 R28, c[0x0][0x210] ;  /* 0x00008400ff1c7b82 */ /* 0x000f700000000a00 */
[----:B------:R-:W4:Y:S01]  /*00b0*/  LDC.64 R24, c[0x0][0x228] ;  /* 0x00008a00ff187b82 */ /* 0x000f220000000a00 */
[----:B-1----:R-:W-:-:S07]  /*00c0*/  SHF.L.U32 R0, R0, 0x2, RZ ;  /* 0x0000000200007819 */ /* 0x002fce00000006ff */
[----:B------:R-:W1:Y:S01]  /*00d0*/  LDC.64 R20, c[0x0][0x230] ;  /* 0x00008c00ff147b82 */ /* 0x000e620000000a00 */
[----:B------:R-:W-:-:S04]  /*00e0*/  LOP3.LUT R0, R0, 0x1fc, RZ, 0xc0, !PT ;  /* 0x000001fc00007812 */ /* 0x000fc800078ec0ff */
[----:B---3--:R-:W-:-:S04]  /*00f0*/  LEA R3, R3, R0, 0x9 ;  /* 0x0000000003037211 */ /* 0x008fc800078e48ff */
[----:B------:R-:W-:Y:S01]  /*0100*/  IADD3 R9, R3, 0x2, RZ ;  /* 0x0000000203097810 */ /* 0x000fe20007ffe0ff */
[C---:B------:R-:W-:Y:S01]  /*0110*/  IMAD.HI R0, R3.reuse, -0x4549a9ef, R2 ;  /* 0xbab6561103007827 */ /* 0x040fe200078e0202 */
[----:B------:R-:W-:-:S04]  /*0120*/  ISETP.GE.AND P0, PT, R3, 0xaf80, PT ;  /* 0x0000af800300780c */ /* 0x000fc80003f06270 */
[----:B------:R-:W-:-:S04]  /*0130*/  SHF.R.U32.HI R7, RZ, 0x1f, R0 ;  /* 0x0000001fff077819 */ /* 0x000fc80000011600 */
[----:B------:R-:W-:Y:S01]  /*0140*/  LEA.HI.SX32 R7, R0, R7, 0x17 ;  /* 0x0000000700077211 */ /* 0x000fe200078fbaff */
[----:B------:R-:W-:-:S04]  /*0150*/  IMAD.HI R0, R9, -0x4549a9ef, R8 ;  /* 0xbab6561109007827 */ /* 0x000fc800078e0208 */
[----:B------:R-:W-:Y:S01]  /*0160*/  IMAD R27, R7, -0x2be, R3 ;  /* 0xfffffd42071b7824 */ /* 0x000fe200078e0203 */
[----:B------:R-:W-:-:S03]  /*0170*/  SHF.R.U32.HI R11, RZ, 0x1f, R0 ;  /* 0x0000001fff0b7819 */ /* 0x000fc60000011600 */
[----:B--2---:R-:W-:Y:S01]  /*0180*/  IMAD.WIDE R6, R27, 0x4, R4 ;  /* 0x000000041b067825 */ /* 0x004fe200078e0204 */
[----:B------:R-:W-:-:S04]  /*0190*/  LEA.HI.SX32 R11, R0, R11, 0x17 ;  /* 0x0000000b000b7211 */ /* 0x000fc800078fbaff */
[----:B------:R2:W3:Y:S01]  /*01a0*/  @!P0 LDG.E.EL.64 R16, desc[UR4][R6.64] ;  /* 0x0000000406108981 */ /* 0x0004e2000c2e1b00 */
[----:B------:R-:W-:-:S04]  /*01b0*/  IMAD R23, R11, -0x2be, R9 ;  /* 0xfffffd420b177824 */ /* 0x000fc800078e0209 */
[----:B------:R-:W-:-:S05]  /*01c0*/  IMAD.WIDE R10, R23, 0x4, R4 ;  /* 0x00000004170a7825 */ /* 0x000fca00078e0204 */
[----:B------:R4:W3:Y:S01]  /*01d0*/  @!P0 LDG.E.EL.64 R18, desc[UR4][R10.64] ;  /* 0x000000040a128981 */ /* 0x0008e2000c2e1b00 */
[----:B------:R-:W-:Y:S01]  /*01e0*/  HFMA2.MMA R9, -RZ, RZ, 0, 0 ;  /* 0x00000000ff097435 */ /* 0x000fe200000001ff */
[----:B------:R-:W-:Y:S02]  /*01f0*/  CS2R R4, SRZ ;  /* 0x0000000000047805 */ /* 0x000fe4000001ff00 */
[----:B--2---:R-:W-:Y:S01]  /*0200*/  CS2R R6, SRZ ;  /* 0x0000000000067805 */ /* 0x004fe2000001ff00 */
[----:B-----5:R-:W-:-:S05]  /*0210*/  IMAD.WIDE R28, R3, 0x4, R28 ;  /* 0x00000004031c7825 */ /* 0x020fca00078e021c */
[----:B------:R2:W5:Y:S01]  /*0220*/  @!P0 LDG.E.128 R4, desc[UR4][R28.64] ;  /* 0x000000041c048981 */ /* 0x000562000c1e1d00 */
[----:B----4-:R-:W-:-:S05]  /*0230*/  IMAD.WIDE R10, R27, 0x4, R14 ;  /* 0x000000041b0a7825 */ /* 0x010fca00078e020e */
[----:B------:R4:W5:Y:S01]  /*0240*/  @!P0 LDG.E.EL.64 R8, desc[UR4][R10.64] ;  /* 0x000000040a088981 */ /* 0x000962000c2e1b00 */
[----:B--2---:R-:W-:Y:S01]  /*0250*/  IMAD.WIDE R28, R23, 0x4, R14 ;  /* 0x00000004171c7825 */ /* 0x004fe200078e020e */
[----:B----4-:R-:W-:Y:S02]  /*0260*/  CS2R R10, SRZ ;  /* 0x00000000000a7805 */ /* 0x010fe4000001ff00 */
[----:B------:R-:W-:-:S04]  /*0270*/  CS2R R12, SRZ ;  /* 0x00000000000c7805 */ /* 0x000fc8000001ff00 */
[----:B------:R2:W4:Y:S01]  /*0280*/  @!P0 LDG.E.EL.64 R10, desc[UR4][R28.64] ;  /* 0x000000041c0a8981 */ /* 0x000522000c2e1b00 */
[----:B0-----:R-:W-:-:S04]  /*0290*/  IMAD.WIDE R14, R27, 0x4, R24 ;  /* 0x000000041b0e7825 */ /* 0x001fc800078e0218 */
[----:B-1----:R-:W-:Y:S01]  /*02a0*/  IMAD.WIDE R26, R27, 0x4, R20 ;  /* 0x000000041b1a7825 */ /* 0x002fe200078e0214 */
[----:B------:R0:W4:Y:S03]  /*02b0*/  @!P0 LDG.E.EL.64 R12, desc[UR4][R14.64] ;  /* 0x000000040e0c8981 */ /* 0x000126000c2e1b00 */
[----:B------:R-:W-:-:S04]  /*02c0*/  IMAD.WIDE R24, R23, 0x4, R24 ;  /* 0x0000000417187825 */ /* 0x000fc800078e0218 */
[----:B--2---:R-:W-:Y:S01]  /*02d0*/  IMAD.WIDE R28, R23, 0x4, R20 ;  /* 0x00000004171c7825 */ /* 0x004fe200078e0214 */
[----:B------:R-:W-:Y:S02]  /*02e0*/  CS2R R22, SRZ ;  /* 0x0000000000167805 */ /* 0x000fe4000001ff00 */
[----:B------:R-:W-:Y:S02]  /*02f0*/  CS2R R20, SRZ ;  /* 0x0000000000147805 */ /* 0x000fe4000001ff00 */
[----:B0-----:R-:W-:Y:S02]  /*0300*/  CS2R R14, SRZ ;  /* 0x00000000000e7805 */ /* 0x001fe4000001ff00 */
[----:B------:R-:W2:Y:S04]  /*0310*/  @!P0 LDG.E.EL.64 R22, desc[UR4][R24.64] ;  /* 0x0000000418168981 */ /* 0x000ea8000c2e1b00 */
[----:B------:R-:W2:Y:S04]  /*0320*/  @!P0 LDG.E.EL.64 R14, desc[UR4][R26.64] ;  /* 0x000000041a0e8981 */ /* 0x000ea8000c2e1b00 */
[----:B------:R0:W2:Y:S01]  /*0330*/  @!P0 LDG.E.EL.64 R20, desc[UR4][R28.64] ;  /* 0x000000041c148981 */ /* 0x0000a2000c2e1b00 */
[----:B---3--:R-:W-:Y:S01]  /*0340*/  FADD R16, R16, 9.9999997473787516356e-06 ;  /* 0x3727c5ac10107421 */ /* 0x008fe20000000000 */
[----:B------:R-:W-:-:S04]  /*0350*/  FADD R17, R17, 9.9999997473787516356e-06 ;  /* 0x3727c5ac11117421 */ /* 0x000fc80000000000 */
[----:B0-----:R-:W0:Y:S08]  /*0360*/  MUFU.SQRT R28, R17 ;  /* 0x00000011001c7308 */ /* 0x001e300000002000 */
[----:B------:R-:W1:Y:S01]  /*0370*/  MUFU.SQRT R16, R16 ;  /* 0x0000001000107308 */ /* 0x000e620000002000 */
[----:B------:R-:W-:Y:S01]  /*0380*/  FADD R0, R18, 9.9999997473787516356e-06 ;  /* 0x3727c5ac12007421 */ /* 0x000fe20000000000 */
[----:B------:R-:W-:-:S06]  /*0390*/  FADD R19, R19, 9.9999997473787516356e-06 ;  /* 0x3727c5ac13137421 */ /* 0x000fcc0000000000 */
[----:B------:R-:W3:Y:S01]  /*03a0*/  MUFU.SQRT R26, R0 ;  /* 0x00000000001a7308 */ /* 0x000ee20000002000 */
[----:B0-----:R-:W-:-:S07]  /*03b0*/  FSETP.GT.AND P2, PT, R28, 8.50705917302346158658e+37, PT ;  /* 0x7e8000001c00780b */ /* 0x001fce0003f44000 */
[----:B------:R-:W0:Y:S01]  /*03c0*/  MUFU.SQRT R27, R19 ;  /* 0x00000013001b7308 */ /* 0x000e220000002000 */
[C---:B-1----:R-:W-:Y:S02]  /*03d0*/  FSETP.GT.AND P5, PT, R16.reuse, 8.50705917302346158658e+37, PT ;  /* 0x7e8000001000780b */ /* 0x042fe40003fa4000 */
[----:B------:R-:W-:Y:S02]  /*03e0*/  MOV R18, 0x3e800000 ;  /* 0x3e80000000127802 */ /* 0x000fe40000000f00 */
[----:B------:R-:W-:Y:S02]  /*03f0*/  FSETP.GEU.AND P1, PT, R16, 1.175494350822287508e-38, PT ;  /* 0x008000001000780b */ /* 0x000fe40003f2e000 */
[----:B---3--:R-:W-:Y:S02]  /*0400*/  FSETP.GT.AND P4, PT, R26, 8.50705917302346158658e+37, PT ;  /* 0x7e8000001a00780b */ /* 0x008fe40003f84000 */
[C---:B------:R-:W-:Y:S01]  /*0410*/  FSETP.GEU.AND P3, PT, R28.reuse, 1.175494350822287508e-38, PT ;  /* 0x008000001c00780b */ /* 0x040fe20003f6e000 */
[----:B------:R-:W-:Y:S01]  /*0420*/  @P2 FMUL R28, R28, 0.25 ;  /* 0x3e8000001c1c2820 */ /* 0x000fe20000400000 */
[----:B------:R-:W-:-:S02]  /*0430*/  FSEL R2, R18, 1, P5 ;  /* 0x3f80000012027808 */ /* 0x000fc40002800000 */
[C---:B0-----:R-:W-:Y:S01]  /*0440*/  FSETP.GT.AND P6, PT, R27.reuse, 8.50705917302346158658e+37, PT ;  /* 0x7e8000001b00780b */ /* 0x041fe20003fc4000 */
[----:B------:R-:W-:Y:S01]  /*0450*/  @P5 FMUL R16, R16, 0.25 ;  /* 0x3e80000010105820 */ /* 0x000fe20000400000 */
[----:B------:R-:W-:Y:S02]  /*0460*/  FSEL R0, R18, 1, P2 ;  /* 0x3f80000012007808 */ /* 0x000fe40001000000 */
[C---:B------:R-:W-:Y:S02]  /*0470*/  FSETP.GEU.AND P5, PT, R26.reuse, 1.175494350822287508e-38, PT ;  /* 0x008000001a00780b */ /* 0x040fe40003fae000 */
[----:B------:R-:W-:Y:S01]  /*0480*/  FSETP.GEU.AND P2, PT, R27, 1.175494350822287508e-38, PT ;  /* 0x008000001b00780b */ /* 0x000fe20003f4e000 */
[----:B------:R-:W-:Y:S01]  /*0490*/  @P4 FMUL R26, R26, 0.25 ;  /* 0x3e8000001a1a4820 */ /* 0x000fe20000400000 */
[----:B------:R-:W-:Y:S01]  /*04a0*/  @!P1 FMUL R16, R16, 16777216 ;  /* 0x4b80000010109820 */ /* 0x000fe20000400000 */
[----:B------:R-:W-:-:S04]  /*04b0*/  @!P3 FMUL R28, R28, 16777216 ;  /* 0x4b8000001c1cb820 */ /* 0x000fc80000400000 */
[----:B------:R-:W-:Y:S01]  /*04c0*/  @P6 FMUL R27, R27, 0.25 ;  /* 0x3e8000001b1b6820 */ /* 0x000fe20000400000 */
[----:B------:R0:W1:Y:S03]  /*04d0*/  MUFU.RCP R19, R16 ;  /* 0x0000001000137308 */ /* 0x0000660000001000 */
[----:B------:R-:W-:Y:S02]  /*04e0*/  @!P5 FMUL R26, R26, 16777216 ;  /* 0x4b8000001a1ad820 */ /* 0x000fe40000400000 */
[----:B------:R-:W-:Y:S01]  /*04f0*/  @!P2 FMUL R27, R27, 16777216 ;  /* 0x4b8000001b1ba820 */ /* 0x000fe20000400000 */
[----:B-----5:R-:W-:Y:S02]  /*0500*/  FADD R5, -R9, R5 ;  /* 0x0000000509057221 */ /* 0x020fe40000000100 */
[----:B------:R-:W3:Y:S01]  /*0510*/  MUFU.RCP R25, R28 ;  /* 0x0000001c00197308 */ /* 0x000ee20000001000 */
[----:B0-----:R-:W0:Y:S01]  /*0520*/  LDC.64 R16, c[0x0][0x238] ;  /* 0x00008e00ff107b82 */ /* 0x001e220000000a00 */
[----:B----4-:R-:W-:Y:S01]  /*0530*/  FADD R7, -R11, R7 ;  /* 0x000000070b077221 */ /* 0x010fe20000000100 */
[----:B------:R-:W-:-:S05]  /*0540*/  FSEL R11, R18, 1, P4 ;  /* 0x3f800000120b7808 */ /* 0x000fca0002000000 */
[----:B------:R-:W4:Y:S01]  /*0550*/  MUFU.RCP R24, R26 ;  /* 0x0000001a00187308 */ /* 0x000f220000001000 */
[----:B------:R-:W-:-:S07]  /*0560*/  FSEL R18, R18, 1, P6 ;  /* 0x3f80000012127808 */ /* 0x000fce0003000000 */
[----:B------:R-:W5:Y:S01]  /*0570*/  MUFU.RCP R9, R27 ;  /* 0x0000001b00097308 */ /* 0x000f620000001000 */
[----:B------:R-:W-:Y:S01]  /*0580*/  @!P1 FMUL R2, R2, 16777216 ;  /* 0x4b80000002029820 */ /* 0x000fe20000400000 */
[----:B------:R-:W-:Y:S01]  /*0590*/  @!P3 FMUL R0, R0, 16777216 ;  /* 0x4b8000000000b820 */ /* 0x000fe20000400000 */
[----:B------:R-:W-:Y:S01]  /*05a0*/  @!P5 FMUL R11, R11, 16777216 ;  /* 0x4b8000000b0bd820 */ /* 0x000fe20000400000 */
[----:B------:R-:W-:Y:S01]  /*05b0*/  @!P2 FMUL R18, R18, 16777216 ;  /* 0x4b8000001212a820 */ /* 0x000fe20000400000 */
[----:B------:R-:W-:Y:S01]  /*05c0*/  FADD R4, -R8, R4 ;  /* 0x0000000408047221 */ /* 0x000fe20000000100 */
[----:B-1----:R-:W-:Y:S01]  /*05d0*/  FMUL R19, R19, R2 ;  /* 0x0000000213137220 */ /* 0x002fe20000400000 */
[----:B---3--:R-:W-:Y:S01]  /*05e0*/  FMUL R0, R25, R0 ;  /* 0x0000000019007220 */ /* 0x008fe20000400000 */
[----:B------:R-:W-:Y:S01]  /*05f0*/  FADD R6, -R10, R6 ;  /* 0x000000060a067221 */ /* 0x000fe20000000100 */
[----:B----4-:R-:W-:Y:S01]  /*0600*/  FMUL R11, R24, R11 ;  /* 0x0000000b180b7220 */ /* 0x010fe20000400000 */
[----:B------:R-:W-:Y:S01]  /*0610*/  FMUL R19, R4, R19 ;  /* 0x0000001304137220 */ /* 0x000fe20000400000 */
[----:B------:R-:W-:Y:S01]  /*0620*/  FMUL R0, R5, R0 ;  /* 0x0000000005007220 */ /* 0x000fe20000400000 */
[----:B-----5:R-:W-:Y:S01]  /*0630*/  FMUL R18, R9, R18 ;  /* 0x0000001209127220 */ /* 0x020fe20000400000 */
[----:B------:R-:W-:-:S03]  /*0640*/  FMUL R11, R6, R11 ;  /* 0x0000000b060b7220 */ /* 0x000fc60000400000 */
[----:B------:R-:W-:Y:S01]  /*0650*/  FMUL R18, R7, R18 ;  /* 0x0000001207127220 */ /* 0x000fe20000400000 */
[----:B--2---:R-:W-:Y:S01]  /*0660*/  FFMA R12, R19, R12, R14 ;  /* 0x0000000c130c7223 */ /* 0x004fe2000000000e */
[----:B------:R-:W-:Y:S01]  /*0670*/  FFMA R13, R0, R13, R15 ;  /* 0x0000000d000d7223 */ /* 0x000fe2000000000f */
[----:B------:R-:W-:Y:S01]  /*0680*/  FFMA R14, R11, R22, R20 ;  /* 0x000000160b0e7223 */ /* 0x000fe20000000014 */
[----:B------:R-:W-:Y:S01]  /*0690*/  FFMA R15, R18, R23, R21 ;  /* 0x00000017120f7223 */ /* 0x000fe20000000015 */
[----:B0-----:R-:W-:Y:S01]  /*06a0*/  IMAD.WIDE R16, R3, 0x4, R16 ;  /* 0x0000000403107825 */ /* 0x001fe200078e0210 */
[----:B------:R-:W-:Y:S06]  /*06b0*/  @P0 EXIT ;  /* 0x000000000000094d */ /* 0x000fec0003800000 */
[----:B------:R-:W-:Y:S01]  /*06c0*/  STG.E.128 desc[UR4][R16.64], R12 ;  /* 0x0000000c10007986 */ /* 0x000fe2000c101d04 */
[----:B------:R-:W-:Y:S05]  /*06d0*/  EXIT ;  /* 0x000000000000794d */ /* 0x000fea0003800000 */
.L_x_0:
[----:B------:R-:W-:-:S00]  /*06e0*/  BRA `(.L_x_0) ;  /* 0xfffffffc00fc7947 */ /* 0x000fc0000383ffff */
[----:B------:R-:W-:-:S00]  /*06f0*/  NOP ;  /* 0x0000000000007918 */ /* 0x000fc00000000000 */
        /* <DEDUP_REMOVED lines=8> */
.L_x_1:


//--------------------- .nv.global.init           --------------------------
	.section	.nv.global.init,"aw",@progbits
.nv.global.init:
	.type		_$_str,@object
	.size		_$_str,(_$_str_$_2 - _$_str)
_$_str:
        /*0000*/ 	.byte	0x5f, 0x5f, 0x43, 0x55, 0x44, 0x41, 0x5f, 0x46, 0x54, 0x5a, 0x00
	.type		_$_str_$_2,@object
	.size		_$_str_$_2,(.L_1 - _$_str_$_2)
_$_str_$_2:
        /*000b*/ 	.byte	0x5f, 0x5f, 0x43, 0x55, 0x44, 0x41, 0x5f, 0x50, 0x52, 0x45, 0x43, 0x5f, 0x53, 0x51, 0x52, 0x54
        /*001b*/ 	.byte	0x00
.L_1:


//--------------------- .nv.constant0.triton_poi_fused__native_batch_norm_legit_no_training_68 --------------------------
	.section	.nv.constant0.triton_poi_fused__native_batch_norm_legit_no_training_68,"a",@progbits
	.sectionflags	@""
	.align	4
.nv.constant0.triton_poi_fused__native_batch_norm_legit_no_training_68:
	.zero		580
